//
// Generated by NVIDIA NVVM Compiler
//
// Compiler Build ID: CL-36424714
// Cuda compilation tools, release 13.0, V13.0.88
// Based on NVVM 20.0.0
//

.version 9.0
.target sm_100
.address_size 64

	// .globl	_Z10optimizedKPiS_S_S_S_S_S_S_S_S_

.visible .entry _Z10optimizedKPiS_S_S_S_S_S_S_S_S_(
	.param .u64 .ptr .align 1 _Z10optimizedKPiS_S_S_S_S_S_S_S_S__param_0,
	.param .u64 .ptr .align 1 _Z10optimizedKPiS_S_S_S_S_S_S_S_S__param_1,
	.param .u64 .ptr .align 1 _Z10optimizedKPiS_S_S_S_S_S_S_S_S__param_2,
	.param .u64 .ptr .align 1 _Z10optimizedKPiS_S_S_S_S_S_S_S_S__param_3,
	.param .u64 .ptr .align 1 _Z10optimizedKPiS_S_S_S_S_S_S_S_S__param_4,
	.param .u64 .ptr .align 1 _Z10optimizedKPiS_S_S_S_S_S_S_S_S__param_5,
	.param .u64 .ptr .align 1 _Z10optimizedKPiS_S_S_S_S_S_S_S_S__param_6,
	.param .u64 .ptr .align 1 _Z10optimizedKPiS_S_S_S_S_S_S_S_S__param_7,
	.param .u64 .ptr .align 1 _Z10optimizedKPiS_S_S_S_S_S_S_S_S__param_8,
	.param .u64 .ptr .align 1 _Z10optimizedKPiS_S_S_S_S_S_S_S_S__param_9
)
{
	.local .align 4 .b8 	__local_depot0[2884];
	.reg .b64 	%SP;
	.reg .b64 	%SPL;
	.reg .pred 	%p<8>;
	.reg .b32 	%r<36>;
	.reg .b64 	%rd<47>;

	mov.u64 	%SPL, __local_depot0;
	ld.param.u64 	%rd11, [_Z10optimizedKPiS_S_S_S_S_S_S_S_S__param_0];
	ld.param.u64 	%rd12, [_Z10optimizedKPiS_S_S_S_S_S_S_S_S__param_1];
	ld.param.u64 	%rd14, [_Z10optimizedKPiS_S_S_S_S_S_S_S_S__param_3];
	ld.param.u64 	%rd16, [_Z10optimizedKPiS_S_S_S_S_S_S_S_S__param_5];
	ld.param.u64 	%rd17, [_Z10optimizedKPiS_S_S_S_S_S_S_S_S__param_6];
	ld.param.u64 	%rd18, [_Z10optimizedKPiS_S_S_S_S_S_S_S_S__param_7];
	ld.param.u64 	%rd20, [_Z10optimizedKPiS_S_S_S_S_S_S_S_S__param_9];
	add.u64 	%rd1, %SPL, 0;
	mov.b32 	%r32, 0;
	mov.u32 	%r1, %ctaid.x;
$L__BB0_1:
	mul.wide.u32 	%rd22, %r32, 4;
	add.s64 	%rd2, %rd1, %rd22;
	mov.b32 	%r17, 0;
	st.local.u32 	[%rd2], %r17;
	setp.eq.s32 	%p1, %r32, 720;
	@%p1 bra 	$L__BB0_3;
	mov.b32 	%r18, 0;
	st.local.u32 	[%rd2+4], %r18;
	st.local.u32 	[%rd2+8], %r18;
	st.local.u32 	[%rd2+12], %r18;
	add.s32 	%r32, %r32, 4;
	bra.uni 	$L__BB0_1;
$L__BB0_3:
	cvta.to.global.u64 	%rd23, %rd12;
	mul.wide.u32 	%rd24, %r1, 4;
	add.s64 	%rd25, %rd23, %rd24;
	ld.global.u32 	%r33, [%rd25];
	cvta.to.global.u64 	%rd26, %rd11;
	add.s64 	%rd27, %rd26, %rd24;
	ld.global.u32 	%r5, [%rd27];
	setp.lt.s32 	%p2, %r5, 1;
	@%p2 bra 	$L__BB0_11;
	ld.param.u64 	%rd46, [_Z10optimizedKPiS_S_S_S_S_S_S_S_S__param_8];
	ld.param.u64 	%rd45, [_Z10optimizedKPiS_S_S_S_S_S_S_S_S__param_4];
	ld.param.u64 	%rd44, [_Z10optimizedKPiS_S_S_S_S_S_S_S_S__param_2];
	cvta.to.global.u64 	%rd28, %rd44;
	add.s64 	%rd3, %rd28, %rd24;
	cvta.to.global.u64 	%rd30, %rd14;
	add.s64 	%rd4, %rd30, %rd24;
	cvta.to.global.u64 	%rd5, %rd16;
	cvta.to.global.u64 	%rd6, %rd20;
	cvta.to.global.u64 	%rd7, %rd17;
	cvta.to.global.u64 	%rd8, %rd45;
	cvta.to.global.u64 	%rd9, %rd18;
	cvta.to.global.u64 	%rd10, %rd46;
	add.s32 	%r6, %r5, %r33;
$L__BB0_5:
	ld.global.u32 	%r19, [%rd3];
	add.s32 	%r20, %r19, 1;
	st.global.u32 	[%rd3], %r20;
	mul.wide.s32 	%rd31, %r33, 4;
	add.s64 	%rd32, %rd5, %rd31;
	ld.global.u32 	%r21, [%rd32];
	mul.wide.s32 	%rd33, %r21, 4;
	add.s64 	%rd34, %rd6, %rd33;
	ld.global.u32 	%r22, [%rd34];
	add.s64 	%rd35, %rd7, %rd31;
	ld.global.u32 	%r23, [%rd35];
	add.s32 	%r24, %r23, %r22;
	mul.wide.s32 	%rd36, %r24, 4;
	add.s64 	%rd37, %rd8, %rd36;
	ld.global.u32 	%r8, [%rd37];
	add.s64 	%rd38, %rd9, %rd31;
	ld.global.u32 	%r25, [%rd38];
	add.s64 	%rd39, %rd10, %rd31;
	ld.global.u32 	%r26, [%rd39];
	mad.lo.s32 	%r35, %r23, 24, %r25;
	add.s32 	%r10, %r35, %r26;
	setp.lt.s32 	%p3, %r26, 1;
	mov.u32 	%r34, %r35;
	@%p3 bra 	$L__BB0_9;
	bra.uni 	$L__BB0_7;
$L__BB0_6:
	add.s32 	%r34, %r34, 1;
	setp.lt.s32 	%p5, %r34, %r10;
	@%p5 bra 	$L__BB0_7;
	bra.uni 	$L__BB0_8;
$L__BB0_7:
	mul.wide.s32 	%rd40, %r34, 4;
	add.s64 	%rd41, %rd1, %rd40;
	ld.local.u32 	%r27, [%rd41];
	setp.lt.s32 	%p4, %r27, %r8;
	@%p4 bra 	$L__BB0_6;
	bra.uni 	$L__BB0_10;
$L__BB0_8:
	mul.wide.s32 	%rd42, %r35, 4;
	add.s64 	%rd43, %rd1, %rd42;
	ld.local.u32 	%r28, [%rd43];
	add.s32 	%r29, %r28, 1;
	st.local.u32 	[%rd43], %r29;
	add.s32 	%r35, %r35, 1;
	setp.lt.s32 	%p6, %r35, %r10;
	@%p6 bra 	$L__BB0_8;
$L__BB0_9:
	ld.global.u32 	%r30, [%rd4];
	add.s32 	%r31, %r30, 1;
	st.global.u32 	[%rd4], %r31;
$L__BB0_10:
	add.s32 	%r33, %r33, 1;
	setp.lt.s32 	%p7, %r33, %r6;
	@%p7 bra 	$L__BB0_5;
$L__BB0_11:
	ret;

}


// ===== COMPILED SASS (sm_100) =====

	.target	sm_100

	.elftype	@"ET_EXEC"


//--------------------- .note.nv.tkinfo           --------------------------
	.section	.note.nv.tkinfo,"",@"SHT_NOTE"
	.sectionflags	@"SHF_NOTE_NV_TKINFO"
	.tkinfo
        /*0018*/ 	.word	0x00000002
        /*0030*/ 	.string	""
        /*0030*/ 	.string	"ptxas"
        /*0030*/ 	.string	"Cuda compilation tools, release 13.0, V13.0.88"
        /*0030*/ 	.string	"Build cuda_13.0.r13.0/compiler.36424714_0"
        /*0030*/ 	.string	"-arch sm_100 -m 64 "



//--------------------- .note.nv.cuinfo           --------------------------
	.section	.note.nv.cuinfo,"",@"SHT_NOTE"
	.sectionflags	@"SHF_NOTE_NV_CUINFO"
        /*0018*/ 	.short	0x0002
        /*001a*/ 	.short	0x0064
        /*001c*/ 	.short	0x0082
	.zero		2


//--------------------- .nv.info                  --------------------------
	.section	.nv.info,"",@"SHT_CUDA_INFO"
	.align	4


	//----- nvinfo : EIATTR_REGCOUNT
	.align		4
        /*0000*/ 	.byte	0x04, 0x2f
        /*0002*/ 	.short	(.L_1 - .L_0)
	.align		4
.L_0:
        /*0004*/ 	.word	index@(_Z10optimizedKPiS_S_S_S_S_S_S_S_S_)
        /*0008*/ 	.word	0x00000018


	//----- nvinfo : EIATTR_FRAME_SIZE
	.align		4
.L_1:
        /*000c*/ 	.byte	0x04, 0x11
        /*000e*/ 	.short	(.L_3 - .L_2)
	.align		4
.L_2:
        /*0010*/ 	.word	index@(_Z10optimizedKPiS_S_S_S_S_S_S_S_S_)
        /*0014*/ 	.word	0x00000b48


	//----- nvinfo : EIATTR_MIN_STACK_SIZE
	.align		4
.L_3:
        /*0018*/ 	.byte	0x04, 0x12
        /*001a*/ 	.short	(.L_5 - .L_4)
	.align		4
.L_4:
        /*001c*/ 	.word	index@(_Z10optimizedKPiS_S_S_S_S_S_S_S_S_)
        /*0020*/ 	.word	0x00000b48
.L_5:


//--------------------- .nv.compat                --------------------------
	.section	.nv.compat,"",@"SHT_CUDA_COMPAT_INFO"
	.align	4
        /*0000*/ 	.byte	0x02, 0x09, 0x00, 0x00, 0x02, 0x02, 0x01, 0x00, 0x02, 0x05, 0x05, 0x00, 0x03, 0x07, 0x01, 0x01
        /*0010*/ 	.byte	0x02, 0x03, 0x00, 0x00, 0x02, 0x06, 0x01, 0x00, 0x04, 0x0b, 0x08, 0x00, 0x09, 0x00, 0x00, 0x00
        /*0020*/ 	.byte	0x00, 0x00, 0x00, 0x00


//--------------------- .nv.info._Z10optimizedKPiS_S_S_S_S_S_S_S_S_ --------------------------
	.section	.nv.info._Z10optimizedKPiS_S_S_S_S_S_S_S_S_,"",@"SHT_CUDA_INFO"
	.sectionflags	@""
	.align	4


	//----- nvinfo : EIATTR_CUDA_API_VERSION
	.align		4
        /*0000*/ 	.byte	0x04, 0x37
        /*0002*/ 	.short	(.L_7 - .L_6)
.L_6:
        /*0004*/ 	.word	0x00000082


	//----- nvinfo : EIATTR_KPARAM_INFO
	.align		4
.L_7:
        /*0008*/ 	.byte	0x04, 0x17
        /*000a*/ 	.short	(.L_9 - .L_8)
.L_8:
        /*000c*/ 	.word	0x00000000
        /*0010*/ 	.short	0x0009
        /*0012*/ 	.short	0x0048
        /*0014*/ 	.byte	0x00, 0xf5, 0x21, 0x00


	//----- nvinfo : EIATTR_KPARAM_INFO
	.align		4
.L_9:
        /*0018*/ 	.byte	0x04, 0x17
        /*001a*/ 	.short	(.L_11 - .L_10)
.L_10:
        /*001c*/ 	.word	0x00000000
        /*0020*/ 	.short	0x0008
        /*0022*/ 	.short	0x0040
        /*0024*/ 	.byte	0x00, 0xf5, 0x21, 0x00


	//----- nvinfo : EIATTR_KPARAM_INFO
	.align		4
.L_11:
        /*0028*/ 	.byte	0x04, 0x17
        /*002a*/ 	.short	(.L_13 - .L_12)
.L_12:
        /*002c*/ 	.word	0x00000000
        /*0030*/ 	.short	0x0007
        /*0032*/ 	.short	0x0038
        /*0034*/ 	.byte	0x00, 0xf5, 0x21, 0x00


	//----- nvinfo : EIATTR_KPARAM_INFO
	.align		4
.L_13:
        /*0038*/ 	.byte	0x04, 0x17
        /*003a*/ 	.short	(.L_15 - .L_14)
.L_14:
        /*003c*/ 	.word	0x00000000
        /*0040*/ 	.short	0x0006
        /*0042*/ 	.short	0x0030
        /*0044*/ 	.byte	0x00, 0xf5, 0x21, 0x00


	//----- nvinfo : EIATTR_KPARAM_INFO
	.align		4
.L_15:
        /*0048*/ 	.byte	0x04, 0x17
        /*004a*/ 	.short	(.L_17 - .L_16)
.L_16:
        /*004c*/ 	.word	0x00000000
        /*0050*/ 	.short	0x0005
        /*0052*/ 	.short	0x0028
        /*0054*/ 	.byte	0x00, 0xf5, 0x21, 0x00


	//----- nvinfo : EIATTR_KPARAM_INFO
	.align		4
.L_17:
        /*0058*/ 	.byte	0x04, 0x17
        /*005a*/ 	.short	(.L_19 - .L_18)
.L_18:
        /*005c*/ 	.word	0x00000000
        /*0060*/ 	.short	0x0004
        /*0062*/ 	.short	0x0020
        /*0064*/ 	.byte	0x00, 0xf5, 0x21, 0x00


	//----- nvinfo : EIATTR_KPARAM_INFO
	.align		4
.L_19:
        /*0068*/ 	.byte	0x04, 0x17
        /*006a*/ 	.short	(.L_21 - .L_20)
.L_20:
        /*006c*/ 	.word	0x00000000
        /*0070*/ 	.short	0x0003
        /*0072*/ 	.short	0x0018
        /*0074*/ 	.byte	0x00, 0xf5, 0x21, 0x00


	//----- nvinfo : EIATTR_KPARAM_INFO
	.align		4
.L_21:
        /*0078*/ 	.byte	0x04, 0x17
        /*007a*/ 	.short	(.L_23 - .L_22)
.L_22:
        /*007c*/ 	.word	0x00000000
        /*0080*/ 	.short	0x0002
        /*0082*/ 	.short	0x0010
        /*0084*/ 	.byte	0x00, 0xf5, 0x21, 0x00


	//----- nvinfo : EIATTR_KPARAM_INFO
	.align		4
.L_23:
        /*0088*/ 	.byte	0x04, 0x17
        /*008a*/ 	.short	(.L_25 - .L_24)
.L_24:
        /*008c*/ 	.word	0x00000000
        /*0090*/ 	.short	0x0001
        /*0092*/ 	.short	0x0008
        /*0094*/ 	.byte	0x00, 0xf5, 0x21, 0x00


	//----- nvinfo : EIATTR_KPARAM_INFO
	.align		4
.L_25:
        /*0098*/ 	.byte	0x04, 0x17
        /*009a*/ 	.short	(.L_27 - .L_26)
.L_26:
        /*009c*/ 	.word	0x00000000
        /*00a0*/ 	.short	0x0000
        /*00a2*/ 	.short	0x0000
        /*00a4*/ 	.byte	0x00, 0xf5, 0x21, 0x00


	//----- nvinfo : EIATTR_SPARSE_MMA_MASK
	.align		4
.L_27:
        /*00a8*/ 	.byte	0x03, 0x50
        /*00aa*/ 	.short	0x0000


	//----- nvinfo : EIATTR_MAXREG_COUNT
	.align		4
        /*00ac*/ 	.byte	0x03, 0x1b
        /*00ae*/ 	.short	0x00ff


	//----- nvinfo : EIATTR_MERCURY_ISA_VERSION
	.align		4
        /*00b0*/ 	.byte	0x03, 0x5f
        /*00b2*/ 	.short	0x0101


	//----- nvinfo : EIATTR_VRC_CTA_INIT_COUNT
	.align		4
        /*00b4*/ 	.byte	0x02, 0x4a
	.zero		1
	.zero		1


	//----- nvinfo : EIATTR_EXIT_INSTR_OFFSETS
	.align		4
        /*00b8*/ 	.byte	0x04, 0x1c
        /*00ba*/ 	.short	(.L_29 - .L_28)


	//   ....[0]....
.L_28:
        /*00bc*/ 	.word	0x00001720


	//   ....[1]....
        /*00c0*/ 	.word	0x00001d20


	//----- nvinfo : EIATTR_CBANK_PARAM_SIZE
	.align		4
.L_29:
        /*00c4*/ 	.byte	0x03, 0x19
        /*00c6*/ 	.short	0x0050


	//----- nvinfo : EIATTR_PARAM_CBANK
	.align		4
        /*00c8*/ 	.byte	0x04, 0x0a
        /*00ca*/ 	.short	(.L_31 - .L_30)
	.align		4
.L_30:
        /*00cc*/ 	.word	index@(.nv.constant0._Z10optimizedKPiS_S_S_S_S_S_S_S_S_)
        /*00d0*/ 	.short	0x0380
        /*00d2*/ 	.short	0x0050


	//----- nvinfo : EIATTR_SW_WAR
	.align		4
.L_31:
        /*00d4*/ 	.byte	0x04, 0x36
        /*00d6*/ 	.short	(.L_33 - .L_32)
.L_32:
        /*00d8*/ 	.word	0x00000008
.L_33:


//--------------------- .nv.callgraph             --------------------------
	.section	.nv.callgraph,"",@"SHT_CUDA_CALLGRAPH"
	.align	4
	.sectionentsize	8
	.align		4
        /*0000*/ 	.word	0x00000000
	.align		4
        /*0004*/ 	.word	0xffffffff
	.align		4
        /*0008*/ 	.word	0x00000000
	.align		4
        /*000c*/ 	.word	0xfffffffe
	.align		4
        /*0010*/ 	.word	0x00000000
	.align		4
        /*0014*/ 	.word	0xfffffffd
	.align		4
        /*0018*/ 	.word	0x00000000
	.align		4
        /*001c*/ 	.word	0xfffffffc


//--------------------- .text._Z10optimizedKPiS_S_S_S_S_S_S_S_S_ --------------------------
	.section	.text._Z10optimizedKPiS_S_S_S_S_S_S_S_S_,"ax",@progbits
	.align	128
        .global         _Z10optimizedKPiS_S_S_S_S_S_S_S_S_
        .type           _Z10optimizedKPiS_S_S_S_S_S_S_S_S_,@function
        .size           _Z10optimizedKPiS_S_S_S_S_S_S_S_S_,(.L_x_8 - _Z10optimizedKPiS_S_S_S_S_S_S_S_S_)
        .other          _Z10optimizedKPiS_S_S_S_S_S_S_S_S_,@"STO_CUDA_ENTRY STV_DEFAULT"
_Z10optimizedKPiS_S_S_S_S_S_S_S_S_:
.text._Z10optimizedKPiS_S_S_S_S_S_S_S_S_:
[----:B------:R-:W0:Y:S01]  /*0000*/  LDC R1, c[0x0][0x37c] ;  /* 0x0000df00ff017b82 */ /* 0x000e220000000800 */
[----:B------:R-:W1:Y:S07]  /*0010*/  S2R R0, SR_CTAID.X ;  /* 0x0000000000007919 */ /* 0x000e6e0000002500 */
[----:B------:R-:W1:Y:S01]  /*0020*/  LDC.64 R2, c[0x0][0x380] ;  /* 0x0000e000ff027b82 */ /* 0x000e620000000a00 */
[----:B------:R-:W2:Y:S01]  /*0030*/  LDCU.64 UR4, c[0x0][0x358] ;  /* 0x00006b00ff0477ac */ /* 0x000ea20008000a00 */
[----:B0-----:R-:W-:-:S05]  /*0040*/  VIADD R1, R1, 0xfffff4b8 ;  /* 0xfffff4b801017836 */ /* 0x001fca0000000000 */
[----:B------:R0:W-:Y:S01]  /*0050*/  STL.64 [R1], RZ ;  /* 0x000000ff01007387 */ /* 0x0001e20000100a00 */
[----:B------:R-:W3:Y:S03]  /*0060*/  LDC.64 R4, c[0x0][0x388] ;  /* 0x0000e200ff047b82 */ /* 0x000ee60000000a00 */
[----:B------:R0:W-:Y:S04]  /*0070*/  STL.64 [R1+0x8], RZ ;  /* 0x000008ff01007387 */ /* 0x0001e80000100a00 */
[----:B------:R0:W-:Y:S04]  /*0080*/  STL.64 [R1+0x10], RZ ;  /* 0x000010ff01007387 */ /* 0x0001e80000100a00 */
[----:B------:R0:W-:Y:S04]  /*0090*/  STL.64 [R1+0x18], RZ ;  /* 0x000018ff01007387 */ /* 0x0001e80000100a00 */
[----:B------:R0:W-:Y:S04]  /*00a0*/  STL.64 [R1+0x20], RZ ;  /* 0x000020ff01007387 */ /* 0x0001e80000100a00 */
[----:B------:R0:W-:Y:S01]  /*00b0*/  STL.64 [R1+0x28], RZ ;  /* 0x000028ff01007387 */ /* 0x0001e20000100a00 */
[----:B-1----:R-:W-:-:S03]  /*00c0*/  IMAD.WIDE.U32 R2, R0, 0x4, R2 ;  /* 0x0000000400027825 */ /* 0x002fc600078e0002 */
[----:B------:R0:W-:Y:S04]  /*00d0*/  STL.64 [R1+0x30], RZ ;  /* 0x000030ff01007387 */ /* 0x0001e80000100a00 */
        /* <DEDUP_REMOVED lines=194> */
[----:B--2---:R-:W2:Y:S04]  /*0d00*/  LDG.E R2, desc[UR4][R2.64] ;  /* 0x0000000402027981 */ /* 0x004ea8000c1e1900 */
        /* <DEDUP_REMOVED lines=73> */
[----:B------:R0:W-:Y:S01]  /*11a0*/  STL.64 [R1+0x890], RZ ;  /* 0x000890ff01007387 */ /* 0x0001e20000100a00 */
[----:B--2---:R-:W-:-:S03]  /*11b0*/  ISETP.GE.AND P0, PT, R2, 0x1, PT ;  /* 0x000000010200780c */ /* 0x004fc60003f06270 */
        /* <DEDUP_REMOVED lines=85> */
[----:B------:R0:W-:Y:S01]  /*1710*/  STL [R1+0xb40], RZ ;  /* 0x000b40ff01007387 */ /* 0x0001e20000100800 */
[----:B---3--:R-:W-:Y:S05]  /*1720*/  @!P0 EXIT ;  /* 0x000000000000894d */ /* 0x008fea0003800000 */
[C---:B------:R-:W-:Y:S01]  /*1730*/  IMAD.WIDE.U32 R8, R0.reuse, 0x4, R4 ;  /* 0x0000000400087825 */ /* 0x040fe200078e0004 */
[----:B------:R-:W1:Y:S04]  /*1740*/  LDC.64 R6, c[0x0][0x398] ;  /* 0x0000e600ff067b82 */ /* 0x000e680000000a00 */
[----:B------:R-:W2:Y:S04]  /*1750*/  LDG.E R3, desc[UR4][R8.64] ;  /* 0x0000000408037981 */ /* 0x000ea8000c1e1900 */
[----:B------:R-:W3:Y:S01]  /*1760*/  LDC.64 R4, c[0x0][0x390] ;  /* 0x0000e400ff047b82 */ /* 0x000ee20000000a00 */
[----:B-1----:R-:W-:-:S04]  /*1770*/  IMAD.WIDE.U32 R6, R0, 0x4, R6 ;  /* 0x0000000400067825 */ /* 0x002fc800078e0006 */
[----:B---3--:R-:W-:Y:S01]  /*1780*/  IMAD.WIDE.U32 R4, R0, 0x4, R4 ;  /* 0x0000000400047825 */ /* 0x008fe200078e0004 */
[----:B--2---:R-:W-:-:S07]  /*1790*/  IADD3 R2, PT, PT, R2, R3, RZ ;  /* 0x0000000302027210 */ /* 0x004fce0007ffe0ff */
.L_x_6:
[----:B--2---:R-:W2:Y:S01]  /*17a0*/  LDG.E R0, desc[UR4][R4.64] ;  /* 0x0000000404007981 */ /* 0x004ea2000c1e1900 */
[----:B-1----:R-:W1:Y:S08]  /*17b0*/  LDC.64 R10, c[0x0][0x3a8] ;  /* 0x0000ea00ff0a7b82 */ /* 0x002e700000000a00 */
[----:B------:R-:W3:Y:S08]  /*17c0*/  LDC.64 R16, c[0x0][0x3c0] ;  /* 0x0000f000ff107b82 */ /* 0x000ef00000000a00 */
[----:B------:R-:W4:Y:S01]  /*17d0*/  LDC.64 R12, c[0x0][0x3c8] ;  /* 0x0000f200ff0c7b82 */ /* 0x000f220000000a00 */
[----:B-1----:R-:W-:-:S07]  /*17e0*/  IMAD.WIDE R10, R3, 0x4, R10 ;  /* 0x00000004030a7825 */ /* 0x002fce00078e020a */
[----:B------:R-:W1:Y:S08]  /*17f0*/  LDC.64 R14, c[0x0][0x3b0] ;  /* 0x0000ec00ff0e7b82 */ /* 0x000e700000000a00 */
[----:B------:R-:W5:Y:S01]  /*1800*/  LDC.64 R8, c[0x0][0x3b8] ;  /* 0x0000ee00ff087b82 */ /* 0x000f620000000a00 */
[----:B--2---:R-:W-:-:S05]  /*1810*/  VIADD R19, R0, 0x1 ;  /* 0x0000000100137836 */ /* 0x004fca0000000000 */
[----:B------:R2:W-:Y:S04]  /*1820*/  STG.E desc[UR4][R4.64], R19 ;  /* 0x0000001304007986 */ /* 0x0005e8000c101904 */
[----:B------:R-:W4:Y:S01]  /*1830*/  LDG.E R11, desc[UR4][R10.64] ;  /* 0x000000040a0b7981 */ /* 0x000f22000c1e1900 */
[----:B---3--:R-:W-:-:S04]  /*1840*/  IMAD.WIDE R16, R3, 0x4, R16 ;  /* 0x0000000403107825 */ /* 0x008fc800078e0210 */
[C---:B-1----:R-:W-:Y:S02]  /*1850*/  IMAD.WIDE R14, R3.reuse, 0x4, R14 ;  /* 0x00000004030e7825 */ /* 0x042fe400078e020e */
[----:B------:R-:W3:Y:S02]  /*1860*/  LDG.E R16, desc[UR4][R16.64] ;  /* 0x0000000410107981 */ /* 0x000ee4000c1e1900 */
[----:B-----5:R-:W-:Y:S02]  /*1870*/  IMAD.WIDE R8, R3, 0x4, R8 ;  /* 0x0000000403087825 */ /* 0x020fe400078e0208 */
[----:B------:R-:W5:Y:S04]  /*1880*/  LDG.E R15, desc[UR4][R14.64] ;  /* 0x000000040e0f7981 */ /* 0x000f68000c1e1900 */
[----:B------:R-:W5:Y:S01]  /*1890*/  LDG.E R8, desc[UR4][R8.64] ;  /* 0x0000000408087981 */ /* 0x000f62000c1e1900 */
[----:B----4-:R-:W-:-:S02]  /*18a0*/  IMAD.WIDE R12, R11, 0x4, R12 ;  /* 0x000000040b0c7825 */ /* 0x010fc400078e020c */
[----:B------:R-:W1:Y:S04]  /*18b0*/  LDC.64 R10, c[0x0][0x3a0] ;  /* 0x0000e800ff0a7b82 */ /* 0x000e680000000a00 */
[----:B------:R-:W2:Y:S01]  /*18c0*/  LDG.E R12, desc[UR4][R12.64] ;  /* 0x000000040c0c7981 */ /* 0x000ea2000c1e1900 */
[----:B---3--:R-:W-:Y:S02]  /*18d0*/  ISETP.GE.AND P0, PT, R16, 0x1, PT ;  /* 0x000000011000780c */ /* 0x008fe40003f06270 */
[----:B------:R-:W-:-:S04]  /*18e0*/  IADD3 R3, PT, PT, R3, 0x1, RZ ;  /* 0x0000000103037810 */ /* 0x000fc80007ffe0ff */
[----:B------:R-:W-:Y:S01]  /*18f0*/  ISETP.GE.AND P1, PT, R3, R2, PT ;  /* 0x000000020300720c */ /* 0x000fe20003f26270 */
[----:B-----5:R-:W-:Y:S02]  /*1900*/  IMAD R21, R15, 0x18, R8 ;  /* 0x000000180f157824 */ /* 0x020fe400078e0208 */
[----:B--2---:R-:W-:-:S04]  /*1910*/  IMAD.IADD R19, R12, 0x1, R15 ;  /* 0x000000010c137824 */ /* 0x004fc800078e020f */
[----:B-1----:R-:W-:Y:S01]  /*1920*/  IMAD.WIDE R10, R19, 0x4, R10 ;  /* 0x00000004130a7825 */ /* 0x002fe200078e020a */
[----:B------:R-:W-:Y:S06]  /*1930*/  @!P0 BRA `(.L_x_0) ;  /* 0x0000000000e88947 */ /* 0x000fec0003800000 */
[----:B------:R1:W5:Y:S01]  /*1940*/  LDG.E R10, desc[UR4][R10.64] ;  /* 0x000000040a0a7981 */ /* 0x000362000c1e1900 */
[----:B------:R-:W-:Y:S01]  /*1950*/  IADD3 R0, PT, PT, R16, R21, RZ ;  /* 0x0000001510007210 */ /* 0x000fe20007ffe0ff */
[----:B------:R-:W-:-:S07]  /*1960*/  IMAD.MOV.U32 R8, RZ, RZ, R21 ;  /* 0x000000ffff087224 */ /* 0x000fce00078e0015 */
.L_x_2:
[----:B------:R-:W-:-:S06]  /*1970*/  LEA R9, R21, R1, 0x2 ;  /* 0x0000000115097211 */ /* 0x000fcc00078e10ff */
[----:B------:R-:W2:Y:S02]  /*1980*/  LDL R9, [R9] ;  /* 0x0000000009097983 */ /* 0x000ea40000100800 */
[----:B--2--5:R-:W-:-:S13]  /*1990*/  ISETP.GE.AND P0, PT, R9, R10, PT ;  /* 0x0000000a0900720c */ /* 0x024fda0003f06270 */
[----:B------:R-:W-:Y:S05]  /*19a0*/  @P0 BRA `(.L_x_1) ;  /* 0x0000000000d80947 */ /* 0x000fea0003800000 */
[----:B------:R-:W-:-:S05]  /*19b0*/  VIADD R21, R21, 0x1 ;  /* 0x0000000115157836 */ /* 0x000fca0000000000 */
[----:B------:R-:W-:-:S13]  /*19c0*/  ISETP.GE.AND P0, PT, R21, R0, PT ;  /* 0x000000001500720c */ /* 0x000fda0003f06270 */
[----:B------:R-:W-:Y:S05]  /*19d0*/  @!P0 BRA `(.L_x_2) ;  /* 0xfffffffc00e48947 */ /* 0x000fea000383ffff */
[----:B------:R-:W-:Y:S02]  /*19e0*/  IADD3 R9, PT, PT, R0, -R8, RZ ;  /* 0x8000000800097210 */ /* 0x000fe40007ffe0ff */
[----:B------:R-:W-:Y:S02]  /*19f0*/  PLOP3.LUT P0, PT, PT, PT, PT, 0x80, 0x8 ;  /* 0x000000000008781c */ /* 0x000fe40003f0f070 */
[----:B------:R-:W-:-:S13]  /*1a00*/  ISETP.GT.AND P2, PT, R9, 0x3, PT ;  /* 0x000000030900780c */ /* 0x000fda0003f44270 */
[----:B------:R-:W-:Y:S05]  /*1a10*/  @!P2 BRA `(.L_x_3) ;  /* 0x000000000060a947 */ /* 0x000fea0003800000 */
[----:B------:R-:W-:Y:S01]  /*1a20*/  PLOP3.LUT P0, PT, PT, PT, PT, 0x8, 0x80 ;  /* 0x000000000080781c */ /* 0x000fe20003f0e170 */
[----:B------:R-:W-:-:S12]  /*1a30*/  VIADD R15, R0, 0xfffffffd ;  /* 0xfffffffd000f7836 */ /* 0x000fd80000000000 */
.L_x_4:
[----:B---3--:R-:W-:-:S05]  /*1a40*/  LEA R9, R8, R1, 0x2 ;  /* 0x0000000108097211 */ /* 0x008fca00078e10ff */
[----:B------:R-:W2:Y:S01]  /*1a50*/  LDL R10, [R9] ;  /* 0x00000000090a7983 */ /* 0x000ea20000100800 */
[----:B------:R-:W-:-:S04]  /*1a60*/  VIADD R12, R8, 0x1 ;  /* 0x00000001080c7836 */ /* 0x000fc80000000000 */
[----:B------:R-:W-:Y:S01]  /*1a70*/  IMAD R12, R12, 0x4, R1 ;  /* 0x000000040c0c7824 */ /* 0x000fe200078e0201 */
[----:B--2---:R-:W-:-:S05]  /*1a80*/  IADD3 R10, PT, PT, R10, 0x1, RZ ;  /* 0x000000010a0a7810 */ /* 0x004fca0007ffe0ff */
[----:B------:R2:W-:Y:S04]  /*1a90*/  STL [R9], R10 ;  /* 0x0000000a09007387 */ /* 0x0005e80000100800 */
[----:B-1----:R-:W3:Y:S01]  /*1aa0*/  LDL R11, [R12] ;  /* 0x000000000c0b7983 */ /* 0x002ee20000100800 */
[----:B------:R-:W-:-:S04]  /*1ab0*/  IADD3 R14, PT, PT, R8, 0x2, RZ ;  /* 0x00000002080e7810 */ /* 0x000fc80007ffe0ff */
[----:B------:R-:W-:Y:S01]  /*1ac0*/  LEA R14, R14, R1, 0x2 ;  /* 0x000000010e0e7211 */ /* 0x000fe200078e10ff */
[----:B---3--:R-:W-:-:S05]  /*1ad0*/  VIADD R11, R11, 0x1 ;  /* 0x000000010b0b7836 */ /* 0x008fca0000000000 */
[----:B------:R3:W-:Y:S04]  /*1ae0*/  STL [R12], R11 ;  /* 0x0000000b0c007387 */ /* 0x0007e80000100800 */
[----:B------:R-:W4:Y:S01]  /*1af0*/  LDL R13, [R14] ;  /* 0x000000000e0d7983 */ /* 0x000f220000100800 */
[----:B------:R-:W-:-:S04]  /*1b00*/  VIADD R16, R8, 0x3 ;  /* 0x0000000308107836 */ /* 0x000fc80000000000 */
[----:B------:R-:W-:Y:S01]  /*1b10*/  IMAD R16, R16, 0x4, R1 ;  /* 0x0000000410107824 */ /* 0x000fe200078e0201 */
[----:B----4-:R-:W-:-:S05]  /*1b20*/  IADD3 R13, PT, PT, R13, 0x1, RZ ;  /* 0x000000010d0d7810 */ /* 0x010fca0007ffe0ff */
[----:B------:R3:W-:Y:S04]  /*1b30*/  STL [R14], R13 ;  /* 0x0000000d0e007387 */ /* 0x0007e80000100800 */
[----:B--2---:R-:W2:Y:S01]  /*1b40*/  LDL R9, [R16] ;  /* 0x0000000010097983 */ /* 0x004ea20000100800 */
[----:B------:R-:W-:-:S05]  /*1b50*/  VIADD R8, R8, 0x4 ;  /* 0x0000000408087836 */ /* 0x000fca0000000000 */
[----:B------:R-:W-:Y:S02]  /*1b60*/  ISETP.GE.AND P2, PT, R8, R15, PT ;  /* 0x0000000f0800720c */ /* 0x000fe40003f46270 */
[----:B--2---:R-:W-:-:S05]  /*1b70*/  IADD3 R9, PT, PT, R9, 0x1, RZ ;  /* 0x0000000109097810 */ /* 0x004fca0007ffe0ff */
[----:B------:R3:W-:Y:S06]  /*1b80*/  STL [R16], R9 ;  /* 0x0000000910007387 */ /* 0x0007ec0000100800 */
[----:B------:R-:W-:Y:S05]  /*1b90*/  @!P2 BRA `(.L_x_4) ;  /* 0xfffffffc00a8a947 */ /* 0x000fea000383ffff */
.L_x_3:
[----:B---3--:R-:W-:-:S04]  /*1ba0*/  IADD3 R9, PT, PT, R0, -R8, RZ ;  /* 0x8000000800097210 */ /* 0x008fc80007ffe0ff */
[----:B------:R-:W-:-:S13]  /*1bb0*/  ISETP.GT.AND P2, PT, R9, 0x1, PT ;  /* 0x000000010900780c */ /* 0x000fda0003f44270 */
[----:B------:R-:W-:Y:S05]  /*1bc0*/  @!P2 BRA `(.L_x_5) ;  /* 0x00000000002ca947 */ /* 0x000fea0003800000 */
[----:B------:R-:W-:-:S05]  /*1bd0*/  IMAD R9, R8, 0x4, R1 ;  /* 0x0000000408097824 */ /* 0x000fca00078e0201 */
[----:B------:R-:W2:Y:S01]  /*1be0*/  LDL R10, [R9] ;  /* 0x00000000090a7983 */ /* 0x000ea20000100800 */
[----:B------:R-:W-:-:S04]  /*1bf0*/  IADD3 R12, PT, PT, R8, 0x1, RZ ;  /* 0x00000001080c7810 */ /* 0x000fc80007ffe0ff */
[----:B------:R-:W-:Y:S01]  /*1c00*/  LEA R12, R12, R1, 0x2 ;  /* 0x000000010c0c7211 */ /* 0x000fe200078e10ff */
[----:B--2---:R-:W-:-:S05]  /*1c10*/  VIADD R10, R10, 0x1 ;  /* 0x000000010a0a7836 */ /* 0x004fca0000000000 */
[----:B------:R2:W-:Y:S04]  /*1c20*/  STL [R9], R10 ;  /* 0x0000000a09007387 */ /* 0x0005e80000100800 */
[----:B-1----:R-:W3:Y:S01]  /*1c30*/  LDL R11, [R12] ;  /* 0x000000000c0b7983 */ /* 0x002ee20000100800 */
[----:B------:R-:W-:Y:S02]  /*1c40*/  PLOP3.LUT P0, PT, PT, PT, PT, 0x8, 0x80 ;  /* 0x000000000080781c */ /* 0x000fe40003f0e170 */
[----:B------:R-:W-:Y:S01]  /*1c50*/  IADD3 R8, PT, PT, R8, 0x2, RZ ;  /* 0x0000000208087810 */ /* 0x000fe20007ffe0ff */
[----:B---3--:R-:W-:-:S05]  /*1c60*/  VIADD R11, R11, 0x1 ;  /* 0x000000010b0b7836 */ /* 0x008fca0000000000 */
[----:B------:R2:W-:Y:S05]  /*1c70*/  STL [R12], R11 ;  /* 0x0000000b0c007387 */ /* 0x0005ea0000100800 */
.L_x_5:
[----:B------:R-:W-:-:S13]  /*1c80*/  ISETP.LT.OR P0, PT, R8, R0, P0 ;  /* 0x000000000800720c */ /* 0x000fda0000701670 */
[----:B------:R-:W-:Y:S05]  /*1c90*/  @!P0 BRA `(.L_x_0) ;  /* 0x0000000000108947 */ /* 0x000fea0003800000 */
[----:B------:R-:W-:-:S05]  /*1ca0*/  IMAD R8, R8, 0x4, R1 ;  /* 0x0000000408087824 */ /* 0x000fca00078e0201 */
[----:B------:R-:W2:Y:S02]  /*1cb0*/  LDL R0, [R8] ;  /* 0x0000000008007983 */ /* 0x000ea40000100800 */
[----:B--2---:R-:W-:-:S05]  /*1cc0*/  IADD3 R9, PT, PT, R0, 0x1, RZ ;  /* 0x0000000100097810 */ /* 0x004fca0007ffe0ff */
[----:B------:R3:W-:Y:S02]  /*1cd0*/  STL [R8], R9 ;  /* 0x0000000908007387 */ /* 0x0007e40000100800 */
.L_x_0:
[----:B------:R-:W2:Y:S02]  /*1ce0*/  LDG.E R0, desc[UR4][R6.64] ;  /* 0x0000000406007981 */ /* 0x000ea4000c1e1900 */
[----:B--23--:R-:W-:-:S05]  /*1cf0*/  VIADD R9, R0, 0x1 ;  /* 0x0000000100097836 */ /* 0x00cfca0000000000 */
[----:B------:R2:W-:Y:S02]  /*1d00*/  STG.E desc[UR4][R6.64], R9 ;  /* 0x0000000906007986 */ /* 0x0005e4000c101904 */
.L_x_1:
[----:B------:R-:W-:Y:S05]  /*1d10*/  @!P1 BRA `(.L_x_6) ;  /* 0xfffffff800a09947 */ /* 0x000fea000383ffff */
[----:B------:R-:W-:Y:S05]  /*1d20*/  EXIT ;  /* 0x000000000000794d */ /* 0x000fea0003800000 */
.L_x_7:
[----:B------:R-:W-:-:S00]  /*1d30*/  BRA `(.L_x_7) ;  /* 0xfffffffc00fc7947 */ /* 0x000fc0000383ffff */
[----:B------:R-:W-:-:S00]  /*1d40*/  NOP ;  /* 0x0000000000007918 */ /* 0x000fc00000000000 */
        /* <DEDUP_REMOVED lines=11> */
.L_x_8:


//--------------------- .nv.shared.reserved.0     --------------------------
	.section	.nv.shared.reserved.0,"aw",@nobits
	.weak		__nv_reservedSMEM_offset_0_alias
	.size		__nv_reservedSMEM_offset_0_alias, 0, 64
	.other		__nv_reservedSMEM_offset_0_alias,@"STO_CUDA_RESERVED_SHARED STV_DEFAULT"
__nv_reservedSMEM_offset_0_alias:
	.zero		0
	.zero		64


//--------------------- .nv.constant0._Z10optimizedKPiS_S_S_S_S_S_S_S_S_ --------------------------
	.section	.nv.constant0._Z10optimizedKPiS_S_S_S_S_S_S_S_S_,"a",@progbits
	.sectionflags	@""
	.align	4
.nv.constant0._Z10optimizedKPiS_S_S_S_S_S_S_S_S_:
	.zero		976


//--------------------- SYMBOLS --------------------------

	.type		.nv.reservedSmem.offset0,@object
	.size		.nv.reservedSmem.offset0,0x4
